//
// Generated by NVIDIA NVVM Compiler
//
// Compiler Build ID: CL-36424714
// Cuda compilation tools, release 13.0, V13.0.88
// Based on NVVM 20.0.0
//

.version 9.0
.target sm_100
.address_size 64

	// .globl	_Z11decryptPassPcS_S_S_
.extern .func  (.param .b64 func_retval0) malloc
(
	.param .b64 malloc_param_0
)
;
.extern .func  (.param .b32 func_retval0) vprintf
(
	.param .b64 vprintf_param_0,
	.param .b64 vprintf_param_1
)
;
.global .align 1 .b8 $str[36] = {70, 111, 117, 110, 100, 33, 32, 115, 116, 111, 112, 32, 111, 116, 104, 101, 114, 32, 67, 85, 68, 65, 32, 116, 104, 114, 101, 97, 100, 32, 39, 37, 100, 39, 10};
.global .align 1 .b8 $str$1[67] = {85, 73, 68, 32, 39, 37, 100, 39, 44, 32, 69, 110, 99, 114, 121, 112, 116, 101, 100, 32, 112, 97, 115, 115, 32, 39, 37, 115, 39, 44, 32, 39, 37, 115, 39, 32, 109, 97, 116, 99, 104, 101, 115, 32, 112, 111, 116, 101, 110, 116, 105, 97, 108, 32, 112, 97, 115, 115, 32, 61, 32, 39, 37, 115, 39, 10};

.visible .entry _Z11decryptPassPcS_S_S_(
	.param .u64 .ptr .align 1 _Z11decryptPassPcS_S_S__param_0,
	.param .u64 .ptr .align 1 _Z11decryptPassPcS_S_S__param_1,
	.param .u64 .ptr .align 1 _Z11decryptPassPcS_S_S__param_2,
	.param .u64 .ptr .align 1 _Z11decryptPassPcS_S_S__param_3
)
{
	.local .align 16 .b8 	__local_depot0[48];
	.reg .b64 	%SP;
	.reg .b64 	%SPL;
	.reg .pred 	%p<6>;
	.reg .b16 	%rs<29>;
	.reg .b32 	%r<23>;
	.reg .b64 	%rd<36>;

	mov.u64 	%SPL, __local_depot0;
	cvta.local.u64 	%SP, %SPL;
	ld.param.u64 	%rd10, [_Z11decryptPassPcS_S_S__param_0];
	ld.param.u64 	%rd11, [_Z11decryptPassPcS_S_S__param_1];
	ld.param.u64 	%rd12, [_Z11decryptPassPcS_S_S__param_2];
	ld.param.u64 	%rd13, [_Z11decryptPassPcS_S_S__param_3];
	cvta.to.global.u64 	%rd1, %rd13;
	add.u64 	%rd14, %SP, 0;
	add.u64 	%rd2, %SPL, 0;
	add.u64 	%rd15, %SP, 16;
	add.u64 	%rd3, %SPL, 16;
	mov.u32 	%r4, %ntid.x;
	mov.u32 	%r1, %ctaid.x;
	mov.u32 	%r2, %tid.x;
	mad.lo.s32 	%r3, %r4, %r1, %r2;
	ld.global.u8 	%rs9, [%rd1];
	setp.eq.s16 	%p1, %rs9, 0;
	@%p1 bra 	$L__BB0_2;
	st.local.u32 	[%rd3], %r3;
	mov.u64 	%rd16, $str;
	cvta.global.u64 	%rd17, %rd16;
	{ // callseq 0, 0
	.param .b64 param0;
	st.param.b64 	[param0], %rd17;
	.param .b64 param1;
	st.param.b64 	[param1], %rd15;
	.param .b32 retval0;
	call.uni (retval0), 
	vprintf, 
	(
	param0, 
	param1
	);
	ld.param.b32 	%r5, [retval0];
	} // callseq 0
	bra.uni 	$L__BB0_9;
$L__BB0_2:
	cvta.to.global.u64 	%rd19, %rd10;
	cvta.to.global.u64 	%rd20, %rd11;
	cvta.to.global.u64 	%rd35, %rd12;
	cvt.u64.u32 	%rd21, %r1;
	add.s64 	%rd22, %rd19, %rd21;
	ld.global.u8 	%rs11, [%rd22];
	mov.u32 	%r7, %ctaid.y;
	cvt.u64.u32 	%rd23, %r7;
	add.s64 	%rd24, %rd19, %rd23;
	ld.global.u8 	%rs12, [%rd24];
	cvt.u64.u32 	%rd25, %r2;
	add.s64 	%rd26, %rd20, %rd25;
	ld.global.u8 	%rs13, [%rd26];
	mov.u32 	%r8, %tid.y;
	cvt.u64.u32 	%rd27, %r8;
	add.s64 	%rd28, %rd20, %rd27;
	ld.global.u8 	%rs14, [%rd28];
	cvt.u32.u16 	%r9, %rs14;
	cvt.u32.u16 	%r10, %rs13;
	prmt.b32 	%r11, %r10, %r9, 0x3340U;
	cvt.u32.u16 	%r12, %rs12;
	cvt.u32.u16 	%r13, %rs11;
	prmt.b32 	%r14, %r13, %r12, 0x3340U;
	prmt.b32 	%r15, %r14, %r11, 0x5410U;
	st.local.u32 	[%rd2], %r15;
	{ // callseq 1, 0
	.param .b64 param0;
	st.param.b64 	[param0], 9;
	.param .b64 retval0;
	call.uni (retval0), 
	malloc, 
	(
	param0
	);
	ld.param.b64 	%rd29, [retval0];
	} // callseq 1
	add.s16 	%rs27, %rs11, -2;
	st.u8 	[%rd29], %rs27;
	add.s16 	%rs15, %rs11, 2;
	st.u8 	[%rd29+1], %rs15;
	add.s16 	%rs16, %rs12, 1;
	st.u8 	[%rd29+2], %rs16;
	add.s16 	%rs17, %rs12, 3;
	st.u8 	[%rd29+3], %rs17;
	add.s16 	%rs18, %rs13, -3;
	st.u8 	[%rd29+4], %rs18;
	add.s16 	%rs19, %rs13, -1;
	st.u8 	[%rd29+5], %rs19;
	add.s16 	%rs20, %rs14, 2;
	st.u8 	[%rd29+6], %rs20;
	add.s16 	%rs21, %rs14, -2;
	st.u8 	[%rd29+7], %rs21;
	mov.b16 	%rs10, 0;
	st.u8 	[%rd29+8], %rs10;
	ld.global.u8 	%rs2, [%rd35];
	setp.eq.s16 	%p2, %rs2, 0;
	mov.u16 	%rs28, %rs10;
	@%p2 bra 	$L__BB0_7;
	mov.u16 	%rs28, %rs2;
	mov.u64 	%rd34, %rd29;
$L__BB0_4:
	ld.u8 	%rs27, [%rd34];
	setp.ne.s16 	%p3, %rs28, %rs27;
	@%p3 bra 	$L__BB0_7;
	add.s64 	%rd8, %rd35, 1;
	add.s64 	%rd34, %rd34, 1;
	ld.global.u8 	%rs28, [%rd35+1];
	setp.ne.s16 	%p4, %rs28, 0;
	mov.u64 	%rd35, %rd8;
	@%p4 bra 	$L__BB0_4;
	ld.u8 	%rs27, [%rd34];
	mov.u16 	%rs28, %rs10;
$L__BB0_7:
	and.b16  	%rs24, %rs27, 255;
	and.b16  	%rs25, %rs28, 255;
	setp.ne.s16 	%p5, %rs25, %rs24;
	@%p5 bra 	$L__BB0_9;
	st.local.u32 	[%rd3], %r3;
	st.local.u64 	[%rd3+8], %rd12;
	st.local.v2.u64 	[%rd3+16], {%rd14, %rd29};
	mov.u64 	%rd31, $str$1;
	cvta.global.u64 	%rd32, %rd31;
	{ // callseq 2, 0
	.param .b64 param0;
	st.param.b64 	[param0], %rd32;
	.param .b64 param1;
	st.param.b64 	[param1], %rd15;
	.param .b32 retval0;
	call.uni (retval0), 
	vprintf, 
	(
	param0, 
	param1
	);
	ld.param.b32 	%r16, [retval0];
	} // callseq 2
	ld.local.u32 	%r18, [%rd2];
	bfe.u32 	%r19, %r18, 0, 8;
	bfe.u32 	%r20, %r18, 8, 8;
	bfe.u32 	%r21, %r18, 16, 8;
	bfe.u32 	%r22, %r18, 24, 8;
	st.global.u8 	[%rd1], %r19;
	st.global.u8 	[%rd1+1], %r20;
	st.global.u8 	[%rd1+2], %r21;
	st.global.u8 	[%rd1+3], %r22;
$L__BB0_9:
	ret;

}


// ===== COMPILED SASS (sm_100) =====

	.target	sm_100

	.elftype	@"ET_EXEC"


//--------------------- .note.nv.tkinfo           --------------------------
	.section	.note.nv.tkinfo,"",@"SHT_NOTE"
	.sectionflags	@"SHF_NOTE_NV_TKINFO"
	.tkinfo
        /*0018*/ 	.word	0x00000002
        /*0030*/ 	.string	""
        /*0030*/ 	.string	"ptxas"
        /*0030*/ 	.string	"Cuda compilation tools, release 13.0, V13.0.88"
        /*0030*/ 	.string	"Build cuda_13.0.r13.0/compiler.36424714_0"
        /*0030*/ 	.string	"-arch sm_100 -m 64 "



//--------------------- .note.nv.cuinfo           --------------------------
	.section	.note.nv.cuinfo,"",@"SHT_NOTE"
	.sectionflags	@"SHF_NOTE_NV_CUINFO"
        /*0018*/ 	.short	0x0002
        /*001a*/ 	.short	0x0064
        /*001c*/ 	.short	0x0082
	.zero		2


//--------------------- .nv.info                  --------------------------
	.section	.nv.info,"",@"SHT_CUDA_INFO"
	.align	4


	//----- nvinfo : EIATTR_REGCOUNT
	.align		4
        /*0000*/ 	.byte	0x04, 0x2f
        /*0002*/ 	.short	(.L_3 - .L_2)
	.align		4
.L_2:
        /*0004*/ 	.word	index@(_Z11decryptPassPcS_S_S_)
        /*0008*/ 	.word	0x00000020


	//----- nvinfo : EIATTR_FRAME_SIZE
	.align		4
.L_3:
        /*000c*/ 	.byte	0x04, 0x11
        /*000e*/ 	.short	(.L_5 - .L_4)
	.align		4
.L_4:
        /*0010*/ 	.word	index@(_Z11decryptPassPcS_S_S_)
        /*0014*/ 	.word	0x00000030


	//----- nvinfo : EIATTR_MIN_STACK_SIZE
	.align		4
.L_5:
        /*0018*/ 	.byte	0x04, 0x12
        /*001a*/ 	.short	(.L_7 - .L_6)
	.align		4
.L_6:
        /*001c*/ 	.word	index@(_Z11decryptPassPcS_S_S_)
        /*0020*/ 	.word	0x00000030
.L_7:


//--------------------- .nv.compat                --------------------------
	.section	.nv.compat,"",@"SHT_CUDA_COMPAT_INFO"
	.align	4
        /*0000*/ 	.byte	0x02, 0x09, 0x00, 0x00, 0x02, 0x02, 0x01, 0x00, 0x02, 0x05, 0x05, 0x00, 0x03, 0x07, 0x01, 0x01
        /*0010*/ 	.byte	0x02, 0x03, 0x00, 0x00, 0x02, 0x06, 0x01, 0x00, 0x04, 0x0b, 0x08, 0x00, 0x09, 0x00, 0x00, 0x00
        /*0020*/ 	.byte	0x00, 0x00, 0x00, 0x00


//--------------------- .nv.info._Z11decryptPassPcS_S_S_ --------------------------
	.section	.nv.info._Z11decryptPassPcS_S_S_,"",@"SHT_CUDA_INFO"
	.sectionflags	@""
	.align	4


	//----- nvinfo : EIATTR_CUDA_API_VERSION
	.align		4
        /*0000*/ 	.byte	0x04, 0x37
        /*0002*/ 	.short	(.L_9 - .L_8)
.L_8:
        /*0004*/ 	.word	0x00000082


	//----- nvinfo : EIATTR_KPARAM_INFO
	.align		4
.L_9:
        /*0008*/ 	.byte	0x04, 0x17
        /*000a*/ 	.short	(.L_11 - .L_10)
.L_10:
        /*000c*/ 	.word	0x00000000
        /*0010*/ 	.short	0x0003
        /*0012*/ 	.short	0x0018
        /*0014*/ 	.byte	0x00, 0xf5, 0x21, 0x00


	//----- nvinfo : EIATTR_KPARAM_INFO
	.align		4
.L_11:
        /*0018*/ 	.byte	0x04, 0x17
        /*001a*/ 	.short	(.L_13 - .L_12)
.L_12:
        /*001c*/ 	.word	0x00000000
        /*0020*/ 	.short	0x0002
        /*0022*/ 	.short	0x0010
        /*0024*/ 	.byte	0x00, 0xf5, 0x21, 0x00


	//----- nvinfo : EIATTR_KPARAM_INFO
	.align		4
.L_13:
        /*0028*/ 	.byte	0x04, 0x17
        /*002a*/ 	.short	(.L_15 - .L_14)
.L_14:
        /*002c*/ 	.word	0x00000000
        /*0030*/ 	.short	0x0001
        /*0032*/ 	.short	0x0008
        /*0034*/ 	.byte	0x00, 0xf5, 0x21, 0x00


	//----- nvinfo : EIATTR_KPARAM_INFO
	.align		4
.L_15:
        /*0038*/ 	.byte	0x04, 0x17
        /*003a*/ 	.short	(.L_17 - .L_16)
.L_16:
        /*003c*/ 	.word	0x00000000
        /*0040*/ 	.short	0x0000
        /*0042*/ 	.short	0x0000
        /*0044*/ 	.byte	0x00, 0xf5, 0x21, 0x00


	//----- nvinfo : EIATTR_SPARSE_MMA_MASK
	.align		4
.L_17:
        /*0048*/ 	.byte	0x03, 0x50
        /*004a*/ 	.short	0x0000


	//----- nvinfo : EIATTR_MAXREG_COUNT
	.align		4
        /*004c*/ 	.byte	0x03, 0x1b
        /*004e*/ 	.short	0x00ff


	//----- nvinfo : EIATTR_EXTERNS
	.align		4
        /*0050*/ 	.byte	0x04, 0x0f
        /*0052*/ 	.short	(.L_19 - .L_18)


	//   ....[0]....
	.align		4
.L_18:
        /*0054*/ 	.word	index@(malloc)


	//   ....[1]....
	.align		4
        /*0058*/ 	.word	index@(vprintf)


	//----- nvinfo : EIATTR_MERCURY_ISA_VERSION
	.align		4
.L_19:
        /*005c*/ 	.byte	0x03, 0x5f
        /*005e*/ 	.short	0x0101


	//----- nvinfo : EIATTR_VRC_CTA_INIT_COUNT
	.align		4
        /*0060*/ 	.byte	0x02, 0x4a
	.zero		1
	.zero		1


	//----- nvinfo : EIATTR_SYSCALL_OFFSETS
	.align		4
        /*0064*/ 	.byte	0x04, 0x46
        /*0066*/ 	.short	(.L_21 - .L_20)


	//   ....[0]....
.L_20:
        /*0068*/ 	.word	0x000001a0


	//   ....[1]....
        /*006c*/ 	.word	0x00000390


	//   ....[2]....
        /*0070*/ 	.word	0x000007b0


	//----- nvinfo : EIATTR_EXIT_INSTR_OFFSETS
	.align		4
.L_21:
        /*0074*/ 	.byte	0x04, 0x1c
        /*0076*/ 	.short	(.L_23 - .L_22)


	//   ....[0]....
.L_22:
        /*0078*/ 	.word	0x000001b0


	//   ....[1]....
        /*007c*/ 	.word	0x000006c0


	//   ....[2]....
        /*0080*/ 	.word	0x00000860


	//----- nvinfo : EIATTR_CRS_STACK_SIZE
	.align		4
.L_23:
        /*0084*/ 	.byte	0x04, 0x1e
        /*0086*/ 	.short	(.L_25 - .L_24)
.L_24:
        /*0088*/ 	.word	0x00000000


	//----- nvinfo : EIATTR_CBANK_PARAM_SIZE
	.align		4
.L_25:
        /*008c*/ 	.byte	0x03, 0x19
        /*008e*/ 	.short	0x0020


	//----- nvinfo : EIATTR_PARAM_CBANK
	.align		4
        /*0090*/ 	.byte	0x04, 0x0a
        /*0092*/ 	.short	(.L_27 - .L_26)
	.align		4
.L_26:
        /*0094*/ 	.word	index@(.nv.constant0._Z11decryptPassPcS_S_S_)
        /*0098*/ 	.short	0x0380
        /*009a*/ 	.short	0x0020


	//----- nvinfo : EIATTR_SW_WAR
	.align		4
.L_27:
        /*009c*/ 	.byte	0x04, 0x36
        /*009e*/ 	.short	(.L_29 - .L_28)
.L_28:
        /*00a0*/ 	.word	0x00000008
.L_29:


//--------------------- .nv.callgraph             --------------------------
	.section	.nv.callgraph,"",@"SHT_CUDA_CALLGRAPH"
	.align	4
	.sectionentsize	8
	.align		4
        /*0000*/ 	.word	0x00000000
	.align		4
        /*0004*/ 	.word	0xffffffff
	.align		4
        /*0008*/ 	.word	index@(_Z11decryptPassPcS_S_S_)
	.align		4
        /*000c*/ 	.word	index@(malloc)
	.align		4
        /*0010*/ 	.word	index@(_Z11decryptPassPcS_S_S_)
	.align		4
        /*0014*/ 	.word	index@(vprintf)
	.align		4
        /*0018*/ 	.word	0x00000000
	.align		4
        /*001c*/ 	.word	0xfffffffe
	.align		4
        /*0020*/ 	.word	0x00000000
	.align		4
        /*0024*/ 	.word	0xfffffffd
	.align		4
        /*0028*/ 	.word	0x00000000
	.align		4
        /*002c*/ 	.word	0xfffffffc


//--------------------- .nv.constant4             --------------------------
	.section	.nv.constant4,"a",@progbits
	.align	8
	.align		8
.nv.constant4:
        /*0000*/ 	.dword	malloc
	.align		8
        /*0008*/ 	.dword	vprintf
	.align		8
        /*0010*/ 	.dword	$str
	.align		8
        /*0018*/ 	.dword	$str$1


//--------------------- .text._Z11decryptPassPcS_S_S_ --------------------------
	.section	.text._Z11decryptPassPcS_S_S_,"ax",@progbits
	.align	128
        .global         _Z11decryptPassPcS_S_S_
        .type           _Z11decryptPassPcS_S_S_,@function
        .size           _Z11decryptPassPcS_S_S_,(.L_x_9 - _Z11decryptPassPcS_S_S_)
        .other          _Z11decryptPassPcS_S_S_,@"STO_CUDA_ENTRY STV_DEFAULT"
_Z11decryptPassPcS_S_S_:
.text._Z11decryptPassPcS_S_S_:
[----:B------:R-:W0:Y:S08]  /*0000*/  LDC R1, c[0x0][0x37c] ;  /* 0x0000df00ff017b82 */ /* 0x000e300000000800 */
[----:B------:R-:W1:Y:S01]  /*0010*/  LDC.64 R2, c[0x0][0x398] ;  /* 0x0000e600ff027b82 */ /* 0x000e620000000a00 */
[----:B------:R-:W1:Y:S01]  /*0020*/  LDCU.64 UR36, c[0x0][0x358] ;  /* 0x00006b00ff2477ac */ /* 0x000e620008000a00 */
[----:B0-----:R-:W-:Y:S01]  /*0030*/  VIADD R1, R1, 0xffffffd0 ;  /* 0xffffffd001017836 */ /* 0x001fe20000000000 */
[----:B-1----:R-:W2:Y:S01]  /*0040*/  LDG.E.U8 R2, desc[UR36][R2.64] ;  /* 0x0000002402027981 */ /* 0x002ea2000c1e1100 */
[----:B------:R-:W0:Y:S01]  /*0050*/  LDCU UR4, c[0x0][0x2f8] ;  /* 0x00005f00ff0477ac */ /* 0x000e220008000800 */
[----:B------:R-:W1:Y:S01]  /*0060*/  S2R R4, SR_CTAID.X ;  /* 0x0000000000047919 */ /* 0x000e620000002500 */
[----:B------:R-:W3:Y:S01]  /*0070*/  LDCU UR5, c[0x0][0x2fc] ;  /* 0x00005f80ff0577ac */ /* 0x000ee20008000800 */
[----:B------:R-:W1:Y:S01]  /*0080*/  S2R R9, SR_TID.X ;  /* 0x0000000000097919 */ /* 0x000e620000002100 */
[----:B------:R-:W1:Y:S01]  /*0090*/  LDCU UR6, c[0x0][0x360] ;  /* 0x00006c00ff0677ac */ /* 0x000e620008000800 */
[----:B0-----:R-:W-:-:S04]  /*00a0*/  IADD3 R22, P1, PT, R1, UR4, RZ ;  /* 0x0000000401167c10 */ /* 0x001fc8000ff3e0ff */
[----:B------:R-:W-:Y:S01]  /*00b0*/  IADD3 R16, P2, PT, R22, 0x10, RZ ;  /* 0x0000001016107810 */ /* 0x000fe20007f5e0ff */
[----:B---3--:R-:W-:Y:S02]  /*00c0*/  IMAD.X R17, RZ, RZ, UR5, P1 ;  /* 0x00000005ff117e24 */ /* 0x008fe400088e06ff */
[----:B-1----:R-:W-:Y:S01]  /*00d0*/  IMAD R26, R4, UR6, R9 ;  /* 0x00000006041a7c24 */ /* 0x002fe2000f8e0209 */
[----:B--2---:R-:W-:Y:S01]  /*00e0*/  ISETP.NE.AND P0, PT, R2, RZ, PT ;  /* 0x000000ff0200720c */ /* 0x004fe20003f05270 */
[----:B------:R-:W-:-:S12]  /*00f0*/  IMAD.X R2, RZ, RZ, R17, P2 ;  /* 0x000000ffff027224 */ /* 0x000fd800010e0611 */
[----:B------:R-:W-:Y:S05]  /*0100*/  @!P0 BRA `(.L_x_0) ;  /* 0x00000000002c8947 */ /* 0x000fea0003800000 */
[----:B------:R-:W-:Y:S01]  /*0110*/  MOV R0, 0x8 ;  /* 0x0000000800007802 */ /* 0x000fe20000000f00 */
[----:B------:R0:W-:Y:S01]  /*0120*/  STL [R1+0x10], R26 ;  /* 0x0000101a01007387 */ /* 0x0001e20000100800 */
[----:B------:R-:W1:Y:S01]  /*0130*/  LDCU.64 UR4, c[0x4][0x10] ;  /* 0x01000200ff0477ac */ /* 0x000e620008000a00 */
[----:B------:R-:W-:Y:S01]  /*0140*/  IMAD.MOV.U32 R6, RZ, RZ, R16 ;  /* 0x000000ffff067224 */ /* 0x000fe200078e0010 */
[----:B------:R0:W2:Y:S01]  /*0150*/  LDC.64 R8, c[0x4][R0] ;  /* 0x0100000000087b82 */ /* 0x0000a20000000a00 */
[----:B------:R-:W-:Y:S02]  /*0160*/  IMAD.MOV.U32 R7, RZ, RZ, R2 ;  /* 0x000000ffff077224 */ /* 0x000fe400078e0002 */
[----:B-1----:R-:W-:Y:S02]  /*0170*/  IMAD.U32 R4, RZ, RZ, UR4 ;  /* 0x00000004ff047e24 */ /* 0x002fe4000f8e00ff */
[----:B0-----:R-:W-:-:S07]  /*0180*/  IMAD.U32 R5, RZ, RZ, UR5 ;  /* 0x00000005ff057e24 */ /* 0x001fce000f8e00ff */
[----:B------:R-:W-:-:S07]  /*0190*/  LEPC R20, `(.L_x_1) ;  /* 0x000000001014794e */ /* 0x000fce0000000000 */
[----:B--2---:R-:W-:Y:S05]  /*01a0*/  CALL.ABS.NOINC R8 ;  /* 0x0000000008007343 */ /* 0x004fea0003c00000 */
.L_x_1:
[----:B------:R-:W-:Y:S05]  /*01b0*/  EXIT ;  /* 0x000000000000794d */ /* 0x000fea0003800000 */
.L_x_0:
[----:B------:R-:W0:Y:S01]  /*01c0*/  S2R R10, SR_TID.Y ;  /* 0x00000000000a7919 */ /* 0x000e220000002200 */
[----:B------:R-:W1:Y:S01]  /*01d0*/  S2UR UR4, SR_CTAID.Y ;  /* 0x00000000000479c3 */ /* 0x000e620000002600 */
[----:B------:R-:W2:Y:S02]  /*01e0*/  LDCU.128 UR8, c[0x0][0x380] ;  /* 0x00007000ff0877ac */ /* 0x000ea40008000c00 */
[----:B--2---:R-:W-:Y:S02]  /*01f0*/  IADD3 R8, P1, PT, R9, UR10, RZ ;  /* 0x0000000a09087c10 */ /* 0x004fe4000ff3e0ff */
[----:B------:R-:W-:Y:S01]  /*0200*/  IADD3 R4, P0, PT, R4, UR8, RZ ;  /* 0x0000000804047c10 */ /* 0x000fe2000ff1e0ff */
[----:B-1----:R-:W-:-:S03]  /*0210*/  UIADD3 UR4, UP0, UPT, UR4, UR8, URZ ;  /* 0x0000000804047290 */ /* 0x002fc6000ff1e0ff */
[----:B------:R-:W-:Y:S01]  /*0220*/  IADD3.X R5, PT, PT, RZ, UR9, RZ, P0, !PT ;  /* 0x00000009ff057c10 */ /* 0x000fe200087fe4ff */
[----:B------:R-:W-:Y:S01]  /*0230*/  IMAD.X R9, RZ, RZ, UR11, P1 ;  /* 0x0000000bff097e24 */ /* 0x000fe200088e06ff */
[----:B------:R-:W-:Y:S01]  /*0240*/  UIADD3.X UR5, UPT, UPT, URZ, UR9, URZ, UP0, !UPT ;  /* 0x00000009ff057290 */ /* 0x000fe200087fe4ff */
[----:B0-----:R-:W-:Y:S01]  /*0250*/  IADD3 R10, P2, PT, R10, UR10, RZ ;  /* 0x0000000a0a0a7c10 */ /* 0x001fe2000ff5e0ff */
[----:B------:R-:W-:Y:S01]  /*0260*/  IMAD.U32 R28, RZ, RZ, UR4 ;  /* 0x00000004ff1c7e24 */ /* 0x000fe2000f8e00ff */
[----:B------:R0:W2:Y:S03]  /*0270*/  LDG.E.U8 R23, desc[UR36][R4.64] ;  /* 0x0000002404177981 */ /* 0x0000a6000c1e1100 */
[----:B------:R-:W-:Y:S02]  /*0280*/  IMAD.U32 R29, RZ, RZ, UR5 ;  /* 0x00000005ff1d7e24 */ /* 0x000fe4000f8e00ff */
[----:B------:R-:W-:Y:S01]  /*0290*/  IMAD.X R11, RZ, RZ, UR11, P2 ;  /* 0x0000000bff0b7e24 */ /* 0x000fe200090e06ff */
[----:B------:R-:W3:Y:S01]  /*02a0*/  LDG.E.U8 R24, desc[UR36][R8.64] ;  /* 0x0000002408187981 */ /* 0x000ee2000c1e1100 */
[----:B------:R-:W-:Y:S01]  /*02b0*/  MOV R6, 0x0 ;  /* 0x0000000000067802 */ /* 0x000fe20000000f00 */
[----:B------:R-:W1:Y:S02]  /*02c0*/  LDCU.64 UR4, c[0x0][0x390] ;  /* 0x00007200ff0477ac */ /* 0x000e640008000a00 */
[----:B------:R-:W3:Y:S04]  /*02d0*/  LDG.E.U8 R25, desc[UR36][R10.64] ;  /* 0x000000240a197981 */ /* 0x000ee8000c1e1100 */
[----:B------:R-:W2:Y:S01]  /*02e0*/  LDG.E.U8 R28, desc[UR36][R28.64] ;  /* 0x000000241c1c7981 */ /* 0x000ea2000c1e1100 */
[----:B------:R-:W4:Y:S01]  /*02f0*/  LDC.64 R6, c[0x4][R6] ;  /* 0x0100000006067b82 */ /* 0x000f220000000a00 */
[----:B0-----:R-:W-:-:S02]  /*0300*/  HFMA2 R4, -RZ, RZ, 0, 5.36441802978515625e-07 ;  /* 0x00000009ff047431 */ /* 0x001fc400000001ff */
[----:B------:R-:W-:Y:S02]  /*0310*/  IMAD.MOV.U32 R5, RZ, RZ, RZ ;  /* 0x000000ffff057224 */ /* 0x000fe400078e00ff */
[----:B-1----:R-:W-:Y:S02]  /*0320*/  IMAD.U32 R18, RZ, RZ, UR4 ;  /* 0x00000004ff127e24 */ /* 0x002fe4000f8e00ff */
[----:B------:R-:W-:Y:S01]  /*0330*/  IMAD.U32 R19, RZ, RZ, UR5 ;  /* 0x00000005ff137e24 */ /* 0x000fe2000f8e00ff */
[----:B---3--:R-:W-:Y:S02]  /*0340*/  PRMT R0, R24, 0x3340, R25 ;  /* 0x0000334018007816 */ /* 0x008fe40000000019 */
[----:B--2---:R-:W-:-:S04]  /*0350*/  PRMT R3, R23, 0x3340, R28 ;  /* 0x0000334017037816 */ /* 0x004fc8000000001c */
[----:B------:R-:W-:-:S05]  /*0360*/  PRMT R0, R3, 0x5410, R0 ;  /* 0x0000541003007816 */ /* 0x000fca0000000000 */
[----:B----4-:R0:W-:Y:S02]  /*0370*/  STL [R1], R0 ;  /* 0x0000000001007387 */ /* 0x0101e40000100800 */
[----:B------:R-:W-:-:S07]  /*0380*/  LEPC R20, `(.L_x_2) ;  /* 0x000000001014794e */ /* 0x000fce0000000000 */
[----:B0-----:R-:W-:Y:S05]  /*0390*/  CALL.ABS.NOINC R6 ;  /* 0x0000000006007343 */ /* 0x001fea0003c00000 */
.L_x_2:
[----:B------:R-:W-:Y:S01]  /*03a0*/  IMAD.MOV.U32 R11, RZ, RZ, R5 ;  /* 0x000000ffff0b7224 */ /* 0x000fe200078e0005 */
[----:B------:R-:W-:Y:S01]  /*03b0*/  IADD3 R5, PT, PT, R24, -0x1, RZ ;  /* 0xffffffff18057810 */ /* 0x000fe20007ffe0ff */
[----:B------:R-:W-:Y:S02]  /*03c0*/  VIADD R15, R25, 0x2 ;  /* 0x00000002190f7836 */ /* 0x000fe40000000000 */
[----:B------:R-:W-:Y:S02]  /*03d0*/  VIADD R3, R23, 0x2 ;  /* 0x0000000217037836 */ /* 0x000fe40000000000 */
[C---:B------:R-:W-:Y:S02]  /*03e0*/  VIADD R7, R28.reuse, 0x1 ;  /* 0x000000011c077836 */ /* 0x040fe40000000000 */
[----:B------:R-:W-:Y:S02]  /*03f0*/  VIADD R9, R28, 0x3 ;  /* 0x000000031c097836 */ /* 0x000fe40000000000 */
[----:B------:R-:W-:-:S02]  /*0400*/  VIADD R13, R24, 0xfffffffd ;  /* 0xfffffffd180d7836 */ /* 0x000fc40000000000 */
[----:B------:R-:W-:Y:S02]  /*0410*/  IMAD.MOV.U32 R10, RZ, RZ, R4 ;  /* 0x000000ffff0a7224 */ /* 0x000fe400078e0004 */
[----:B------:R-:W-:Y:S02]  /*0420*/  VIADD R25, R25, 0xfffffffe ;  /* 0xfffffffe19197836 */ /* 0x000fe40000000000 */
[----:B------:R-:W-:Y:S01]  /*0430*/  VIADD R23, R23, 0xfffffffe ;  /* 0xfffffffe17177836 */ /* 0x000fe20000000000 */
[----:B------:R0:W-:Y:S04]  /*0440*/  ST.E.U8 desc[UR36][R10.64+0x2], R7 ;  /* 0x000002070a007985 */ /* 0x0001e8000c101124 */
[----:B------:R0:W-:Y:S04]  /*0450*/  ST.E.U8 desc[UR36][R10.64+0x3], R9 ;  /* 0x000003090a007985 */ /* 0x0001e8000c101124 */
[----:B------:R0:W-:Y:S04]  /*0460*/  ST.E.U8 desc[UR36][R10.64+0x4], R13 ;  /* 0x0000040d0a007985 */ /* 0x0001e8000c101124 */
[----:B------:R0:W-:Y:S04]  /*0470*/  ST.E.U8 desc[UR36][R10.64+0x5], R5 ;  /* 0x000005050a007985 */ /* 0x0001e8000c101124 */
[----:B------:R0:W-:Y:S04]  /*0480*/  ST.E.U8 desc[UR36][R10.64+0x6], R15 ;  /* 0x0000060f0a007985 */ /* 0x0001e8000c101124 */
[----:B------:R0:W-:Y:S04]  /*0490*/  ST.E.U8 desc[UR36][R10.64+0x7], R25 ;  /* 0x000007190a007985 */ /* 0x0001e8000c101124 */
[----:B------:R0:W-:Y:S04]  /*04a0*/  ST.E.U8 desc[UR36][R10.64+0x1], R3 ;  /* 0x000001030a007985 */ /* 0x0001e8000c101124 */
[----:B------:R0:W-:Y:S04]  /*04b0*/  ST.E.U8 desc[UR36][R10.64+0x8], RZ ;  /* 0x000008ff0a007985 */ /* 0x0001e8000c101124 */
[----:B------:R0:W-:Y:S04]  /*04c0*/  ST.E.U8 desc[UR36][R10.64], R23 ;  /* 0x000000170a007985 */ /* 0x0001e8000c101124 */
[----:B------:R-:W2:Y:S01]  /*04d0*/  LDG.E.U8 R4, desc[UR36][R18.64] ;  /* 0x0000002412047981 */ /* 0x000ea2000c1e1100 */
[----:B------:R-:W-:-:S02]  /*04e0*/  PRMT R6, RZ, 0x7610, R6 ;  /* 0x00007610ff067816 */ /* 0x000fc40000000006 */
[----:B------:R-:W-:Y:S02]  /*04f0*/  PRMT R0, R23, 0x7610, R0 ;  /* 0x0000761017007816 */ /* 0x000fe40000000000 */
[----:B--2---:R-:W-:-:S13]  /*0500*/  ISETP.NE.AND P0, PT, R4, RZ, PT ;  /* 0x000000ff0400720c */ /* 0x004fda0003f05270 */
[----:B0-----:R-:W-:Y:S05]  /*0510*/  @!P0 BRA `(.L_x_3) ;  /* 0x00000000005c8947 */ /* 0x001fea0003800000 */
[----:B------:R-:W-:Y:S04]  /*0520*/  BSSY.RECONVERGENT B0, `(.L_x_3) ;  /* 0x0000016000007945 */ /* 0x000fe80003800200 */
[----:B------:R-:W-:Y:S01]  /*0530*/  BSSY.RELIABLE B1, `(.L_x_4) ;  /* 0x0000012000017945 */ /* 0x000fe20003800100 */
[----:B------:R-:W-:Y:S01]  /*0540*/  PRMT R6, R4, 0x7610, R6 ;  /* 0x0000761004067816 */ /* 0x000fe20000000006 */
[----:B------:R-:W-:Y:S01]  /*0550*/  IMAD.MOV.U32 R4, RZ, RZ, R10 ;  /* 0x000000ffff047224 */ /* 0x000fe200078e000a */
[----:B------:R-:W-:-:S07]  /*0560*/  MOV R5, R11 ;  /* 0x0000000b00057202 */ /* 0x000fce0000000f00 */
.L_x_6:
[----:B------:R-:W2:Y:S01]  /*0570*/  LD.E.U8 R0, desc[UR36][R4.64] ;  /* 0x0000002404007980 */ /* 0x000ea2000c101100 */
[----:B------:R-:W-:-:S04]  /*0580*/  PRMT R3, R6, 0x9910, RZ ;  /* 0x0000991006037816 */ /* 0x000fc800000000ff */
[----:B--2---:R-:W-:-:S13]  /*0590*/  ISETP.NE.AND P0, PT, R3, R0, PT ;  /* 0x000000000300720c */ /* 0x004fda0003f05270 */
[----:B------:R-:W-:Y:S05]  /*05a0*/  @P0 BREAK.RELIABLE B1 ;  /* 0x0000000000010942 */ /* 0x000fea0003800100 */
[----:B------:R-:W-:Y:S05]  /*05b0*/  @P0 BRA `(.L_x_5) ;  /* 0x0000000000300947 */ /* 0x000fea0003800000 */
[----:B------:R-:W-:Y:S02]  /*05c0*/  IMAD.MOV.U32 R6, RZ, RZ, R18 ;  /* 0x000000ffff067224 */ /* 0x000fe400078e0012 */
[----:B------:R-:W-:-:S05]  /*05d0*/  IMAD.MOV.U32 R7, RZ, RZ, R19 ;  /* 0x000000ffff077224 */ /* 0x000fca00078e0013 */
[----:B------:R-:W2:Y:S01]  /*05e0*/  LDG.E.U8 R6, desc[UR36][R6.64+0x1] ;  /* 0x0000012406067981 */ /* 0x000ea2000c1e1100 */
[----:B------:R-:W-:Y:S02]  /*05f0*/  IADD3 R18, P1, PT, R18, 0x1, RZ ;  /* 0x0000000112127810 */ /* 0x000fe40007f3e0ff */
[----:B------:R-:W-:-:S03]  /*0600*/  IADD3 R4, P2, PT, R4, 0x1, RZ ;  /* 0x0000000104047810 */ /* 0x000fc60007f5e0ff */
[----:B------:R-:W-:Y:S02]  /*0610*/  IMAD.X R19, RZ, RZ, R19, P1 ;  /* 0x000000ffff137224 */ /* 0x000fe400008e0613 */
[----:B------:R-:W-:Y:S01]  /*0620*/  IMAD.X R5, RZ, RZ, R5, P2 ;  /* 0x000000ffff057224 */ /* 0x000fe200010e0605 */
[----:B--2---:R-:W-:-:S13]  /*0630*/  ISETP.NE.AND P0, PT, R6, RZ, PT ;  /* 0x000000ff0600720c */ /* 0x004fda0003f05270 */
[----:B------:R-:W-:Y:S05]  /*0640*/  @P0 BRA `(.L_x_6) ;  /* 0xfffffffc00c80947 */ /* 0x000fea000383ffff */
[----:B------:R-:W-:Y:S05]  /*0650*/  BSYNC.RELIABLE B1 ;  /* 0x0000000000017941 */ /* 0x000fea0003800100 */
.L_x_4:
[----:B------:R0:W5:Y:S01]  /*0660*/  LD.E.U8 R0, desc[UR36][R4.64] ;  /* 0x0000002404007980 */ /* 0x000162000c101100 */
[----:B------:R-:W-:-:S07]  /*0670*/  PRMT R6, RZ, 0x7610, R6 ;  /* 0x00007610ff067816 */ /* 0x000fce0000000006 */
.L_x_5:
[----:B------:R-:W-:Y:S05]  /*0680*/  BSYNC.RECONVERGENT B0 ;  /* 0x0000000000007941 */ /* 0x000fea0003800200 */
.L_x_3:
[----:B-----5:R-:W-:Y:S02]  /*0690*/  LOP3.LUT R0, R0, 0xff, RZ, 0xc0, !PT ;  /* 0x000000ff00007812 */ /* 0x020fe400078ec0ff */
[----:B------:R-:W-:-:S04]  /*06a0*/  LOP3.LUT R3, R6, 0xff, RZ, 0xc0, !PT ;  /* 0x000000ff06037812 */ /* 0x000fc800078ec0ff */
[----:B------:R-:W-:-:S13]  /*06b0*/  ISETP.NE.AND P0, PT, R3, R0, PT ;  /* 0x000000000300720c */ /* 0x000fda0003f05270 */
[----:B------:R-:W-:Y:S05]  /*06c0*/  @P0 EXIT ;  /* 0x000000000000094d */ /* 0x000fea0003800000 */
[----:B------:R-:W1:Y:S01]  /*06d0*/  LDC.64 R12, c[0x0][0x390] ;  /* 0x0000e400ff0c7b82 */ /* 0x000e620000000a00 */
[----:B------:R-:W-:Y:S01]  /*06e0*/  IMAD.MOV.U32 R8, RZ, RZ, R22 ;  /* 0x000000ffff087224 */ /* 0x000fe200078e0016 */
[----:B------:R-:W-:Y:S01]  /*06f0*/  MOV R9, R17 ;  /* 0x0000001100097202 */ /* 0x000fe20000000f00 */
[----:B------:R2:W-:Y:S01]  /*0700*/  STL [R1+0x10], R26 ;  /* 0x0000101a01007387 */ /* 0x0005e20000100800 */
[----:B------:R-:W-:Y:S01]  /*0710*/  MOV R0, 0x8 ;  /* 0x0000000800007802 */ /* 0x000fe20000000f00 */
[----:B------:R-:W0:Y:S01]  /*0720*/  LDCU.64 UR4, c[0x4][0x18] ;  /* 0x01000300ff0477ac */ /* 0x000e220008000a00 */
[----:B------:R-:W-:Y:S01]  /*0730*/  IMAD.MOV.U32 R6, RZ, RZ, R16 ;  /* 0x000000ffff067224 */ /* 0x000fe200078e0010 */
[----:B------:R2:W-:Y:S01]  /*0740*/  STL.128 [R1+0x20], R8 ;  /* 0x0000200801007387 */ /* 0x0005e20000100c00 */
[----:B------:R2:W3:Y:S01]  /*0750*/  LDC.64 R14, c[0x4][R0] ;  /* 0x01000000000e7b82 */ /* 0x0004e20000000a00 */
[----:B------:R-:W-:Y:S02]  /*0760*/  IMAD.MOV.U32 R7, RZ, RZ, R2 ;  /* 0x000000ffff077224 */ /* 0x000fe400078e0002 */
[----:B0-----:R-:W-:Y:S01]  /*0770*/  IMAD.U32 R4, RZ, RZ, UR4 ;  /* 0x00000004ff047e24 */ /* 0x001fe2000f8e00ff */
[----:B-1----:R2:W-:Y:S01]  /*0780*/  STL.64 [R1+0x18], R12 ;  /* 0x0000180c01007387 */ /* 0x0025e20000100a00 */
[----:B------:R-:W-:-:S07]  /*0790*/  IMAD.U32 R5, RZ, RZ, UR5 ;  /* 0x00000005ff057e24 */ /* 0x000fce000f8e00ff */
[----:B------:R-:W-:-:S07]  /*07a0*/  LEPC R20, `(.L_x_7) ;  /* 0x000000001014794e */ /* 0x000fce0000000000 */
[----:B--23--:R-:W-:Y:S05]  /*07b0*/  CALL.ABS.NOINC R14 ;  /* 0x000000000e007343 */ /* 0x00cfea0003c00000 */
.L_x_7:
[----:B------:R-:W2:Y:S01]  /*07c0*/  LDL R4, [R1] ;  /* 0x0000000001047983 */ /* 0x000ea20000100800 */
[----:B------:R-:W0:Y:S01]  /*07d0*/  LDC.64 R6, c[0x0][0x398] ;  /* 0x0000e600ff067b82 */ /* 0x000e220000000a00 */
[C---:B--2---:R-:W-:Y:S02]  /*07e0*/  PRMT R0, R4.reuse, 0x7770, RZ ;  /* 0x0000777004007816 */ /* 0x044fe400000000ff */
[C---:B------:R-:W-:Y:S02]  /*07f0*/  PRMT R2, R4.reuse, 0x7771, RZ ;  /* 0x0000777104027816 */ /* 0x040fe400000000ff */
[C---:B------:R-:W-:Y:S01]  /*0800*/  PRMT R3, R4.reuse, 0x7772, RZ ;  /* 0x0000777204037816 */ /* 0x040fe200000000ff */
[----:B0-----:R-:W-:Y:S01]  /*0810*/  STG.E.U8 desc[UR36][R6.64], R0 ;  /* 0x0000000006007986 */ /* 0x001fe2000c101124 */
[----:B------:R-:W-:-:S03]  /*0820*/  PRMT R4, R4, 0x7773, RZ ;  /* 0x0000777304047816 */ /* 0x000fc600000000ff */
[----:B------:R-:W-:Y:S04]  /*0830*/  STG.E.U8 desc[UR36][R6.64+0x1], R2 ;  /* 0x0000010206007986 */ /* 0x000fe8000c101124 */
[----:B------:R-:W-:Y:S04]  /*0840*/  STG.E.U8 desc[UR36][R6.64+0x2], R3 ;  /* 0x0000020306007986 */ /* 0x000fe8000c101124 */
[----:B------:R-:W-:Y:S01]  /*0850*/  STG.E.U8 desc[UR36][R6.64+0x3], R4 ;  /* 0x0000030406007986 */ /* 0x000fe2000c101124 */
[----:B------:R-:W-:Y:S05]  /*0860*/  EXIT ;  /* 0x000000000000794d */ /* 0x000fea0003800000 */
.L_x_8:
[----:B------:R-:W-:-:S00]  /*0870*/  BRA `(.L_x_8) ;  /* 0xfffffffc00fc7947 */ /* 0x000fc0000383ffff */
[----:B------:R-:W-:-:S00]  /*0880*/  NOP ;  /* 0x0000000000007918 */ /* 0x000fc00000000000 */
[----:B------:R-:W-:-:S00]  /*0890*/  NOP ;  /* 0x0000000000007918 */ /* 0x000fc00000000000 */
[----:B------:R-:W-:-:S00]  /*08a0*/  NOP ;  /* 0x0000000000007918 */ /* 0x000fc00000000000 */
[----:B------:R-:W-:-:S00]  /*08b0*/  NOP ;  /* 0x0000000000007918 */ /* 0x000fc00000000000 */
[----:B------:R-:W-:-:S00]  /*08c0*/  NOP ;  /* 0x0000000000007918 */ /* 0x000fc00000000000 */
[----:B------:R-:W-:-:S00]  /*08d0*/  NOP ;  /* 0x0000000000007918 */ /* 0x000fc00000000000 */
[----:B------:R-:W-:-:S00]  /*08e0*/  NOP ;  /* 0x0000000000007918 */ /* 0x000fc00000000000 */
[----:B------:R-:W-:-:S00]  /*08f0*/  NOP ;  /* 0x0000000000007918 */ /* 0x000fc00000000000 */
.L_x_9:


//--------------------- .nv.global.init           --------------------------
	.section	.nv.global.init,"aw",@progbits
.nv.global.init:
	.type		$str,@object
	.size		$str,($str$1 - $str)
$str:
        /*0000*/ 	.byte	0x46, 0x6f, 0x75, 0x6e, 0x64, 0x21, 0x20, 0x73, 0x74, 0x6f, 0x70, 0x20, 0x6f, 0x74, 0x68, 0x65
        /*0010*/ 	.byte	0x72, 0x20, 0x43, 0x55, 0x44, 0x41, 0x20, 0x74, 0x68, 0x72, 0x65, 0x61, 0x64, 0x20, 0x27, 0x25
        /*0020*/ 	.byte	0x64, 0x27, 0x0a, 0x00
	.type		$str$1,@object
	.size		$str$1,(.L_1 - $str$1)
$str$1:
        /*0024*/ 	.byte	0x55, 0x49, 0x44, 0x20, 0x27, 0x25, 0x64, 0x27, 0x2c, 0x20, 0x45, 0x6e, 0x63, 0x72, 0x79, 0x70
        /*0034*/ 	.byte	0x74, 0x65, 0x64, 0x20, 0x70, 0x61, 0x73, 0x73, 0x20, 0x27, 0x25, 0x73, 0x27, 0x2c, 0x20, 0x27
        /*0044*/ 	.byte	0x25, 0x73, 0x27, 0x20, 0x6d, 0x61, 0x74, 0x63, 0x68, 0x65, 0x73, 0x20, 0x70, 0x6f, 0x74, 0x65
        /*0054*/ 	.byte	0x6e, 0x74, 0x69, 0x61, 0x6c, 0x20, 0x70, 0x61, 0x73, 0x73, 0x20, 0x3d, 0x20, 0x27, 0x25, 0x73
        /*0064*/ 	.byte	0x27, 0x0a, 0x00
.L_1:


//--------------------- .nv.shared.reserved.0     --------------------------
	.section	.nv.shared.reserved.0,"aw",@nobits
	.weak		__nv_reservedSMEM_offset_0_alias
	.size		__nv_reservedSMEM_offset_0_alias, 0, 64
	.other		__nv_reservedSMEM_offset_0_alias,@"STO_CUDA_RESERVED_SHARED STV_DEFAULT"
__nv_reservedSMEM_offset_0_alias:
	.zero		0
	.zero		64


//--------------------- .nv.constant0._Z11decryptPassPcS_S_S_ --------------------------
	.section	.nv.constant0._Z11decryptPassPcS_S_S_,"a",@progbits
	.sectionflags	@""
	.align	4
.nv.constant0._Z11decryptPassPcS_S_S_:
	.zero		928


//--------------------- SYMBOLS --------------------------

	.type		.nv.reservedSmem.offset0,@object
	.size		.nv.reservedSmem.offset0,0x4
	.type		malloc,@function
	.type		vprintf,@function
